//
// Generated by NVIDIA NVVM Compiler
//
// Compiler Build ID: CL-36424714
// Cuda compilation tools, release 13.0, V13.0.88
// Based on NVVM 20.0.0
//

.version 9.0
.target sm_100
.address_size 64

	// .globl	_Z12apply_filterPKhPhjjPKfj

.visible .entry _Z12apply_filterPKhPhjjPKfj(
	.param .u64 .ptr .align 1 _Z12apply_filterPKhPhjjPKfj_param_0,
	.param .u64 .ptr .align 1 _Z12apply_filterPKhPhjjPKfj_param_1,
	.param .u32 _Z12apply_filterPKhPhjjPKfj_param_2,
	.param .u32 _Z12apply_filterPKhPhjjPKfj_param_3,
	.param .u64 .ptr .align 1 _Z12apply_filterPKhPhjjPKfj_param_4,
	.param .u32 _Z12apply_filterPKhPhjjPKfj_param_5
)
{
	.reg .pred 	%p<9>;
	.reg .b16 	%rs<16>;
	.reg .b32 	%r<114>;
	.reg .b32 	%f<57>;
	.reg .b64 	%rd<69>;

	ld.param.u64 	%rd4, [_Z12apply_filterPKhPhjjPKfj_param_0];
	ld.param.u64 	%rd3, [_Z12apply_filterPKhPhjjPKfj_param_1];
	ld.param.u32 	%r33, [_Z12apply_filterPKhPhjjPKfj_param_2];
	ld.param.u32 	%r34, [_Z12apply_filterPKhPhjjPKfj_param_3];
	ld.param.u64 	%rd5, [_Z12apply_filterPKhPhjjPKfj_param_4];
	ld.param.u32 	%r35, [_Z12apply_filterPKhPhjjPKfj_param_5];
	cvta.to.global.u64 	%rd1, %rd4;
	cvta.to.global.u64 	%rd2, %rd5;
	mov.u32 	%r36, %tid.y;
	mov.u32 	%r37, %ctaid.y;
	mov.u32 	%r38, %ntid.y;
	mad.lo.s32 	%r1, %r37, %r38, %r36;
	mov.u32 	%r39, %tid.x;
	mov.u32 	%r40, %ctaid.x;
	mov.u32 	%r41, %ntid.x;
	mad.lo.s32 	%r2, %r40, %r41, %r39;
	setp.ge.u32 	%p1, %r1, %r34;
	setp.ge.u32 	%p2, %r2, %r33;
	or.pred  	%p3, %p2, %p1;
	@%p3 bra 	$L__BB0_12;
	shr.u32 	%r3, %r35, 1;
	neg.s32 	%r4, %r3;
	add.s32 	%r5, %r34, -1;
	add.s32 	%r6, %r33, -1;
	and.b32  	%r7, %r35, -2;
	and.b32  	%r8, %r35, 6;
	and.b32  	%r9, %r35, 2;
	and.b32  	%r42, %r35, -8;
	neg.s32 	%r10, %r42;
	mov.f32 	%f54, 0f00000000;
	mov.u32 	%r106, %r4;
$L__BB0_2:
	setp.lt.u32 	%p4, %r7, 7;
	add.s32 	%r43, %r106, %r1;
	min.u32 	%r44, %r5, %r43;
	add.s32 	%r45, %r106, %r3;
	mul.lo.s32 	%r12, %r45, %r35;
	add.s32 	%r13, %r12, %r3;
	mul.lo.s32 	%r14, %r44, %r33;
	mov.u32 	%r112, %r4;
	@%p4 bra 	$L__BB0_6;
	sub.s32 	%r110, 3, %r3;
	sub.s32 	%r108, %r2, %r3;
	add.s32 	%r107, %r12, 3;
	mov.u32 	%r109, %r10;
$L__BB0_4:
	.pragma "nounroll";
	min.u32 	%r46, %r6, %r108;
	add.s32 	%r47, %r107, -3;
	mul.wide.u32 	%rd6, %r47, 4;
	add.s64 	%rd7, %rd2, %rd6;
	ld.global.f32 	%f11, [%rd7];
	add.s32 	%r48, %r46, %r14;
	cvt.u64.u32 	%rd8, %r48;
	add.s64 	%rd9, %rd1, %rd8;
	ld.global.u8 	%rs1, [%rd9];
	cvt.rn.f32.u16 	%f12, %rs1;
	fma.rn.f32 	%f13, %f11, %f12, %f54;
	add.s32 	%r49, %r108, 1;
	min.u32 	%r50, %r6, %r49;
	add.s32 	%r51, %r107, -2;
	mul.wide.u32 	%rd10, %r51, 4;
	add.s64 	%rd11, %rd2, %rd10;
	ld.global.f32 	%f14, [%rd11];
	add.s32 	%r52, %r50, %r14;
	cvt.u64.u32 	%rd12, %r52;
	add.s64 	%rd13, %rd1, %rd12;
	ld.global.u8 	%rs2, [%rd13];
	cvt.rn.f32.u16 	%f15, %rs2;
	fma.rn.f32 	%f16, %f14, %f15, %f13;
	add.s32 	%r53, %r108, 2;
	min.u32 	%r54, %r6, %r53;
	add.s32 	%r55, %r107, -1;
	mul.wide.u32 	%rd14, %r55, 4;
	add.s64 	%rd15, %rd2, %rd14;
	ld.global.f32 	%f17, [%rd15];
	add.s32 	%r56, %r54, %r14;
	cvt.u64.u32 	%rd16, %r56;
	add.s64 	%rd17, %rd1, %rd16;
	ld.global.u8 	%rs3, [%rd17];
	cvt.rn.f32.u16 	%f18, %rs3;
	fma.rn.f32 	%f19, %f17, %f18, %f16;
	add.s32 	%r57, %r108, 3;
	min.u32 	%r58, %r6, %r57;
	add.s32 	%r59, %r107, 4;
	mul.wide.u32 	%rd18, %r107, 4;
	add.s64 	%rd19, %rd2, %rd18;
	ld.global.f32 	%f20, [%rd19];
	add.s32 	%r60, %r58, %r14;
	cvt.u64.u32 	%rd20, %r60;
	add.s64 	%rd21, %rd1, %rd20;
	ld.global.u8 	%rs4, [%rd21];
	cvt.rn.f32.u16 	%f21, %rs4;
	fma.rn.f32 	%f22, %f20, %f21, %f19;
	add.s32 	%r61, %r108, 4;
	min.u32 	%r62, %r6, %r61;
	add.s32 	%r63, %r107, 1;
	mul.wide.u32 	%rd22, %r63, 4;
	add.s64 	%rd23, %rd2, %rd22;
	ld.global.f32 	%f23, [%rd23];
	add.s32 	%r64, %r62, %r14;
	cvt.u64.u32 	%rd24, %r64;
	add.s64 	%rd25, %rd1, %rd24;
	ld.global.u8 	%rs5, [%rd25];
	cvt.rn.f32.u16 	%f24, %rs5;
	fma.rn.f32 	%f25, %f23, %f24, %f22;
	add.s32 	%r65, %r108, 5;
	min.u32 	%r66, %r6, %r65;
	add.s32 	%r67, %r107, 2;
	mul.wide.u32 	%rd26, %r67, 4;
	add.s64 	%rd27, %rd2, %rd26;
	ld.global.f32 	%f26, [%rd27];
	add.s32 	%r68, %r66, %r14;
	cvt.u64.u32 	%rd28, %r68;
	add.s64 	%rd29, %rd1, %rd28;
	ld.global.u8 	%rs6, [%rd29];
	cvt.rn.f32.u16 	%f27, %rs6;
	fma.rn.f32 	%f28, %f26, %f27, %f25;
	add.s32 	%r69, %r108, 6;
	min.u32 	%r70, %r6, %r69;
	add.s32 	%r71, %r107, 3;
	mul.wide.u32 	%rd30, %r71, 4;
	add.s64 	%rd31, %rd2, %rd30;
	ld.global.f32 	%f29, [%rd31];
	add.s32 	%r72, %r70, %r14;
	cvt.u64.u32 	%rd32, %r72;
	add.s64 	%rd33, %rd1, %rd32;
	ld.global.u8 	%rs7, [%rd33];
	cvt.rn.f32.u16 	%f30, %rs7;
	fma.rn.f32 	%f31, %f29, %f30, %f28;
	add.s32 	%r73, %r108, 7;
	min.u32 	%r74, %r6, %r73;
	mul.wide.u32 	%rd34, %r59, 4;
	add.s64 	%rd35, %rd2, %rd34;
	ld.global.f32 	%f32, [%rd35];
	add.s32 	%r75, %r74, %r14;
	cvt.u64.u32 	%rd36, %r75;
	add.s64 	%rd37, %rd1, %rd36;
	ld.global.u8 	%rs8, [%rd37];
	cvt.rn.f32.u16 	%f33, %rs8;
	fma.rn.f32 	%f54, %f32, %f33, %f31;
	add.s32 	%r110, %r110, 8;
	add.s32 	%r109, %r109, 8;
	add.s32 	%r108, %r108, 8;
	add.s32 	%r107, %r107, 8;
	setp.ne.s32 	%p5, %r109, 0;
	@%p5 bra 	$L__BB0_4;
	add.s32 	%r112, %r110, -3;
$L__BB0_6:
	setp.lt.u32 	%p6, %r8, 3;
	@%p6 bra 	$L__BB0_8;
	add.s32 	%r76, %r112, %r2;
	min.u32 	%r77, %r6, %r76;
	add.s32 	%r78, %r13, %r112;
	mul.wide.u32 	%rd38, %r78, 4;
	add.s64 	%rd39, %rd2, %rd38;
	ld.global.f32 	%f34, [%rd39];
	add.s32 	%r79, %r77, %r14;
	cvt.u64.u32 	%rd40, %r79;
	add.s64 	%rd41, %rd1, %rd40;
	ld.global.u8 	%rs9, [%rd41];
	cvt.rn.f32.u16 	%f35, %rs9;
	fma.rn.f32 	%f36, %f34, %f35, %f54;
	add.s32 	%r80, %r76, 1;
	min.u32 	%r81, %r6, %r80;
	add.s32 	%r82, %r78, 1;
	mul.wide.u32 	%rd42, %r82, 4;
	add.s64 	%rd43, %rd2, %rd42;
	ld.global.f32 	%f37, [%rd43];
	add.s32 	%r83, %r81, %r14;
	cvt.u64.u32 	%rd44, %r83;
	add.s64 	%rd45, %rd1, %rd44;
	ld.global.u8 	%rs10, [%rd45];
	cvt.rn.f32.u16 	%f38, %rs10;
	fma.rn.f32 	%f39, %f37, %f38, %f36;
	add.s32 	%r84, %r76, 2;
	min.u32 	%r85, %r6, %r84;
	add.s32 	%r86, %r78, 2;
	mul.wide.u32 	%rd46, %r86, 4;
	add.s64 	%rd47, %rd2, %rd46;
	ld.global.f32 	%f40, [%rd47];
	add.s32 	%r87, %r85, %r14;
	cvt.u64.u32 	%rd48, %r87;
	add.s64 	%rd49, %rd1, %rd48;
	ld.global.u8 	%rs11, [%rd49];
	cvt.rn.f32.u16 	%f41, %rs11;
	fma.rn.f32 	%f42, %f40, %f41, %f39;
	add.s32 	%r88, %r76, 3;
	min.u32 	%r89, %r6, %r88;
	add.s32 	%r90, %r78, 3;
	mul.wide.u32 	%rd50, %r90, 4;
	add.s64 	%rd51, %rd2, %rd50;
	ld.global.f32 	%f43, [%rd51];
	add.s32 	%r91, %r89, %r14;
	cvt.u64.u32 	%rd52, %r91;
	add.s64 	%rd53, %rd1, %rd52;
	ld.global.u8 	%rs12, [%rd53];
	cvt.rn.f32.u16 	%f44, %rs12;
	fma.rn.f32 	%f54, %f43, %f44, %f42;
	add.s32 	%r112, %r112, 4;
$L__BB0_8:
	setp.eq.s32 	%p7, %r9, 0;
	@%p7 bra 	$L__BB0_10;
	add.s32 	%r92, %r112, %r2;
	min.u32 	%r93, %r6, %r92;
	add.s32 	%r94, %r13, %r112;
	mul.wide.u32 	%rd54, %r94, 4;
	add.s64 	%rd55, %rd2, %rd54;
	ld.global.f32 	%f45, [%rd55];
	add.s32 	%r95, %r93, %r14;
	cvt.u64.u32 	%rd56, %r95;
	add.s64 	%rd57, %rd1, %rd56;
	ld.global.u8 	%rs13, [%rd57];
	cvt.rn.f32.u16 	%f46, %rs13;
	fma.rn.f32 	%f47, %f45, %f46, %f54;
	add.s32 	%r96, %r92, 1;
	min.u32 	%r97, %r6, %r96;
	add.s32 	%r98, %r94, 1;
	mul.wide.u32 	%rd58, %r98, 4;
	add.s64 	%rd59, %rd2, %rd58;
	ld.global.f32 	%f48, [%rd59];
	add.s32 	%r99, %r97, %r14;
	cvt.u64.u32 	%rd60, %r99;
	add.s64 	%rd61, %rd1, %rd60;
	ld.global.u8 	%rs14, [%rd61];
	cvt.rn.f32.u16 	%f49, %rs14;
	fma.rn.f32 	%f54, %f48, %f49, %f47;
	add.s32 	%r112, %r112, 2;
$L__BB0_10:
	add.s32 	%r100, %r112, %r2;
	min.u32 	%r101, %r6, %r100;
	add.s32 	%r102, %r13, %r112;
	mul.wide.u32 	%rd62, %r102, 4;
	add.s64 	%rd63, %rd2, %rd62;
	ld.global.f32 	%f50, [%rd63];
	add.s32 	%r103, %r101, %r14;
	cvt.u64.u32 	%rd64, %r103;
	add.s64 	%rd65, %rd1, %rd64;
	ld.global.u8 	%rs15, [%rd65];
	cvt.rn.f32.u16 	%f51, %rs15;
	fma.rn.f32 	%f54, %f50, %f51, %f54;
	add.s32 	%r32, %r106, 1;
	setp.ne.s32 	%p8, %r106, %r3;
	mov.u32 	%r106, %r32;
	@%p8 bra 	$L__BB0_2;
	cvt.rzi.u32.f32 	%r104, %f54;
	mad.lo.s32 	%r105, %r33, %r1, %r2;
	cvt.u64.u32 	%rd66, %r105;
	cvta.to.global.u64 	%rd67, %rd3;
	add.s64 	%rd68, %rd67, %rd66;
	st.global.u8 	[%rd68], %r104;
$L__BB0_12:
	ret;

}


// ===== COMPILED SASS (sm_100) =====

	.target	sm_100

	.elftype	@"ET_EXEC"


//--------------------- .note.nv.tkinfo           --------------------------
	.section	.note.nv.tkinfo,"",@"SHT_NOTE"
	.sectionflags	@"SHF_NOTE_NV_TKINFO"
	.tkinfo
        /*0018*/ 	.word	0x00000002
        /*0030*/ 	.string	""
        /*0030*/ 	.string	"ptxas"
        /*0030*/ 	.string	"Cuda compilation tools, release 13.0, V13.0.88"
        /*0030*/ 	.string	"Build cuda_13.0.r13.0/compiler.36424714_0"
        /*0030*/ 	.string	"-arch sm_100 -m 64 "



//--------------------- .note.nv.cuinfo           --------------------------
	.section	.note.nv.cuinfo,"",@"SHT_NOTE"
	.sectionflags	@"SHF_NOTE_NV_CUINFO"
        /*0018*/ 	.short	0x0002
        /*001a*/ 	.short	0x0064
        /*001c*/ 	.short	0x0082
	.zero		2


//--------------------- .nv.info                  --------------------------
	.section	.nv.info,"",@"SHT_CUDA_INFO"
	.align	4


	//----- nvinfo : EIATTR_REGCOUNT
	.align		4
        /*0000*/ 	.byte	0x04, 0x2f
        /*0002*/ 	.short	(.L_1 - .L_0)
	.align		4
.L_0:
        /*0004*/ 	.word	index@(_Z12apply_filterPKhPhjjPKfj)
        /*0008*/ 	.word	0x00000020


	//----- nvinfo : EIATTR_FRAME_SIZE
	.align		4
.L_1:
        /*000c*/ 	.byte	0x04, 0x11
        /*000e*/ 	.short	(.L_3 - .L_2)
	.align		4
.L_2:
        /*0010*/ 	.word	index@(_Z12apply_filterPKhPhjjPKfj)
        /*0014*/ 	.word	0x00000000


	//----- nvinfo : EIATTR_MIN_STACK_SIZE
	.align		4
.L_3:
        /*0018*/ 	.byte	0x04, 0x12
        /*001a*/ 	.short	(.L_5 - .L_4)
	.align		4
.L_4:
        /*001c*/ 	.word	index@(_Z12apply_filterPKhPhjjPKfj)
        /*0020*/ 	.word	0x00000000
.L_5:


//--------------------- .nv.compat                --------------------------
	.section	.nv.compat,"",@"SHT_CUDA_COMPAT_INFO"
	.align	4
        /*0000*/ 	.byte	0x02, 0x09, 0x00, 0x00, 0x02, 0x02, 0x01, 0x00, 0x02, 0x05, 0x05, 0x00, 0x03, 0x07, 0x01, 0x01
        /*0010*/ 	.byte	0x02, 0x03, 0x00, 0x00, 0x02, 0x06, 0x01, 0x00, 0x04, 0x0b, 0x08, 0x00, 0x09, 0x00, 0x00, 0x00
        /*0020*/ 	.byte	0x00, 0x00, 0x00, 0x00


//--------------------- .nv.info._Z12apply_filterPKhPhjjPKfj --------------------------
	.section	.nv.info._Z12apply_filterPKhPhjjPKfj,"",@"SHT_CUDA_INFO"
	.sectionflags	@""
	.align	4


	//----- nvinfo : EIATTR_CUDA_API_VERSION
	.align		4
        /*0000*/ 	.byte	0x04, 0x37
        /*0002*/ 	.short	(.L_7 - .L_6)
.L_6:
        /*0004*/ 	.word	0x00000082


	//----- nvinfo : EIATTR_KPARAM_INFO
	.align		4
.L_7:
        /*0008*/ 	.byte	0x04, 0x17
        /*000a*/ 	.short	(.L_9 - .L_8)
.L_8:
        /*000c*/ 	.word	0x00000000
        /*0010*/ 	.short	0x0005
        /*0012*/ 	.short	0x0020
        /*0014*/ 	.byte	0x00, 0xf0, 0x11, 0x00


	//----- nvinfo : EIATTR_KPARAM_INFO
	.align		4
.L_9:
        /*0018*/ 	.byte	0x04, 0x17
        /*001a*/ 	.short	(.L_11 - .L_10)
.L_10:
        /*001c*/ 	.word	0x00000000
        /*0020*/ 	.short	0x0004
        /*0022*/ 	.short	0x0018
        /*0024*/ 	.byte	0x00, 0xf5, 0x21, 0x00


	//----- nvinfo : EIATTR_KPARAM_INFO
	.align		4
.L_11:
        /*0028*/ 	.byte	0x04, 0x17
        /*002a*/ 	.short	(.L_13 - .L_12)
.L_12:
        /*002c*/ 	.word	0x00000000
        /*0030*/ 	.short	0x0003
        /*0032*/ 	.short	0x0014
        /*0034*/ 	.byte	0x00, 0xf0, 0x11, 0x00


	//----- nvinfo : EIATTR_KPARAM_INFO
	.align		4
.L_13:
        /*0038*/ 	.byte	0x04, 0x17
        /*003a*/ 	.short	(.L_15 - .L_14)
.L_14:
        /*003c*/ 	.word	0x00000000
        /*0040*/ 	.short	0x0002
        /*0042*/ 	.short	0x0010
        /*0044*/ 	.byte	0x00, 0xf0, 0x11, 0x00


	//----- nvinfo : EIATTR_KPARAM_INFO
	.align		4
.L_15:
        /*0048*/ 	.byte	0x04, 0x17
        /*004a*/ 	.short	(.L_17 - .L_16)
.L_16:
        /*004c*/ 	.word	0x00000000
        /*0050*/ 	.short	0x0001
        /*0052*/ 	.short	0x0008
        /*0054*/ 	.byte	0x00, 0xf5, 0x21, 0x00


	//----- nvinfo : EIATTR_KPARAM_INFO
	.align		4
.L_17:
        /*0058*/ 	.byte	0x04, 0x17
        /*005a*/ 	.short	(.L_19 - .L_18)
.L_18:
        /*005c*/ 	.word	0x00000000
        /*0060*/ 	.short	0x0000
        /*0062*/ 	.short	0x0000
        /*0064*/ 	.byte	0x00, 0xf5, 0x21, 0x00


	//----- nvinfo : EIATTR_SPARSE_MMA_MASK
	.align		4
.L_19:
        /*0068*/ 	.byte	0x03, 0x50
        /*006a*/ 	.short	0x0000


	//----- nvinfo : EIATTR_MAXREG_COUNT
	.align		4
        /*006c*/ 	.byte	0x03, 0x1b
        /*006e*/ 	.short	0x00ff


	//----- nvinfo : EIATTR_MERCURY_ISA_VERSION
	.align		4
        /*0070*/ 	.byte	0x03, 0x5f
        /*0072*/ 	.short	0x0101


	//----- nvinfo : EIATTR_VRC_CTA_INIT_COUNT
	.align		4
        /*0074*/ 	.byte	0x02, 0x4a
	.zero		1
	.zero		1


	//----- nvinfo : EIATTR_EXIT_INSTR_OFFSETS
	.align		4
        /*0078*/ 	.byte	0x04, 0x1c
        /*007a*/ 	.short	(.L_21 - .L_20)


	//   ....[0]....
.L_20:
        /*007c*/ 	.word	0x000000c0


	//   ....[1]....
        /*0080*/ 	.word	0x00000e00


	//----- nvinfo : EIATTR_CBANK_PARAM_SIZE
	.align		4
.L_21:
        /*0084*/ 	.byte	0x03, 0x19
        /*0086*/ 	.short	0x0024


	//----- nvinfo : EIATTR_PARAM_CBANK
	.align		4
        /*0088*/ 	.byte	0x04, 0x0a
        /*008a*/ 	.short	(.L_23 - .L_22)
	.align		4
.L_22:
        /*008c*/ 	.word	index@(.nv.constant0._Z12apply_filterPKhPhjjPKfj)
        /*0090*/ 	.short	0x0380
        /*0092*/ 	.short	0x0024


	//----- nvinfo : EIATTR_SW_WAR
	.align		4
.L_23:
        /*0094*/ 	.byte	0x04, 0x36
        /*0096*/ 	.short	(.L_25 - .L_24)
.L_24:
        /*0098*/ 	.word	0x00000008
.L_25:


//--------------------- .nv.callgraph             --------------------------
	.section	.nv.callgraph,"",@"SHT_CUDA_CALLGRAPH"
	.align	4
	.sectionentsize	8
	.align		4
        /*0000*/ 	.word	0x00000000
	.align		4
        /*0004*/ 	.word	0xffffffff
	.align		4
        /*0008*/ 	.word	0x00000000
	.align		4
        /*000c*/ 	.word	0xfffffffe
	.align		4
        /*0010*/ 	.word	0x00000000
	.align		4
        /*0014*/ 	.word	0xfffffffd
	.align		4
        /*0018*/ 	.word	0x00000000
	.align		4
        /*001c*/ 	.word	0xfffffffc


//--------------------- .text._Z12apply_filterPKhPhjjPKfj --------------------------
	.section	.text._Z12apply_filterPKhPhjjPKfj,"ax",@progbits
	.align	128
        .global         _Z12apply_filterPKhPhjjPKfj
        .type           _Z12apply_filterPKhPhjjPKfj,@function
        .size           _Z12apply_filterPKhPhjjPKfj,(.L_x_6 - _Z12apply_filterPKhPhjjPKfj)
        .other          _Z12apply_filterPKhPhjjPKfj,@"STO_CUDA_ENTRY STV_DEFAULT"
_Z12apply_filterPKhPhjjPKfj:
.text._Z12apply_filterPKhPhjjPKfj:
[----:B------:R-:W-:Y:S01]  /*0000*/  LDC R1, c[0x0][0x37c] ;  /* 0x0000df00ff017b82 */ /* 0x000fe20000000800 */
[----:B------:R-:W0:Y:S07]  /*0010*/  S2R R0, SR_TID.Y ;  /* 0x0000000000007919 */ /* 0x000e2e0000002200 */
[----:B------:R-:W0:Y:S01]  /*0020*/  S2UR UR4, SR_CTAID.Y ;  /* 0x00000000000479c3 */ /* 0x000e220000002600 */
[----:B------:R-:W1:Y:S07]  /*0030*/  S2R R2, SR_TID.X ;  /* 0x0000000000027919 */ /* 0x000e6e0000002100 */
[----:B------:R-:W0:Y:S08]  /*0040*/  LDC R3, c[0x0][0x364] ;  /* 0x0000d900ff037b82 */ /* 0x000e300000000800 */
[----:B------:R-:W1:Y:S08]  /*0050*/  S2UR UR5, SR_CTAID.X ;  /* 0x00000000000579c3 */ /* 0x000e700000002500 */
[----:B------:R-:W1:Y:S08]  /*0060*/  LDC R5, c[0x0][0x360] ;  /* 0x0000d800ff057b82 */ /* 0x000e700000000800 */
[----:B------:R-:W2:Y:S01]  /*0070*/  LDC.64 R6, c[0x0][0x390] ;  /* 0x0000e400ff067b82 */ /* 0x000ea20000000a00 */
[----:B0-----:R-:W-:-:S02]  /*0080*/  IMAD R0, R3, UR4, R0 ;  /* 0x0000000403007c24 */ /* 0x001fc4000f8e0200 */
[----:B-1----:R-:W-:-:S03]  /*0090*/  IMAD R3, R5, UR5, R2 ;  /* 0x0000000505037c24 */ /* 0x002fc6000f8e0202 */
[----:B--2---:R-:W-:-:S04]  /*00a0*/  ISETP.GE.U32.AND P0, PT, R0, R7, PT ;  /* 0x000000070000720c */ /* 0x004fc80003f06070 */
[----:B------:R-:W-:-:S13]  /*00b0*/  ISETP.GE.U32.OR P0, PT, R3, R6, P0 ;  /* 0x000000060300720c */ /* 0x000fda0000706470 */
[----:B------:R-:W-:Y:S05]  /*00c0*/  @P0 EXIT ;  /* 0x000000000000094d */ /* 0x000fea0003800000 */
[----:B------:R-:W0:Y:S01]  /*00d0*/  LDCU UR4, c[0x0][0x3a0] ;  /* 0x00007400ff0477ac */ /* 0x000e220008000800 */
[----:B------:R-:W-:Y:S01]  /*00e0*/  VIADD R5, R7, 0xffffffff ;  /* 0xffffffff07057836 */ /* 0x000fe20000000000 */
[----:B------:R-:W-:Y:S01]  /*00f0*/  IADD3 R2, PT, PT, R6, -0x1, RZ ;  /* 0xffffffff06027810 */ /* 0x000fe20007ffe0ff */
[----:B------:R-:W-:Y:S01]  /*0100*/  IMAD.MOV.U32 R22, RZ, RZ, RZ ;  /* 0x000000ffff167224 */ /* 0x000fe200078e00ff */
[----:B------:R-:W1:Y:S01]  /*0110*/  LDCU.64 UR10, c[0x0][0x358] ;  /* 0x00006b00ff0a77ac */ /* 0x000e620008000a00 */
[----:B0-----:R-:W-:Y:S02]  /*0120*/  USHF.R.U32.HI UR8, URZ, 0x1, UR4 ;  /* 0x00000001ff087899 */ /* 0x001fe40008011604 */
[----:B------:R-:W-:Y:S02]  /*0130*/  ULOP3.LUT UR9, UR4, 0xfffffffe, URZ, 0xc0, !UPT ;  /* 0xfffffffe04097892 */ /* 0x000fe4000f8ec0ff */
[----:B------:R-:W-:Y:S02]  /*0140*/  ULOP3.LUT UR5, UR4, 0xfffffff8, URZ, 0xc0, !UPT ;  /* 0xfffffff804057892 */ /* 0x000fe4000f8ec0ff */
[----:B------:R-:W-:-:S02]  /*0150*/  ULOP3.LUT UR4, UR4, 0x6, URZ, 0xc0, !UPT ;  /* 0x0000000604047892 */ /* 0x000fc4000f8ec0ff */
[----:B------:R-:W-:Y:S02]  /*0160*/  UIADD3 UR6, UPT, UPT, -UR8, URZ, URZ ;  /* 0x000000ff08067290 */ /* 0x000fe4000fffe1ff */
[----:B------:R-:W-:Y:S02]  /*0170*/  UISETP.GE.U32.AND UP0, UPT, UR4, 0x3, UPT ;  /* 0x000000030400788c */ /* 0x000fe4000bf06070 */
[----:B------:R-:W-:Y:S02]  /*0180*/  UIADD3 UR7, UPT, UPT, -UR5, URZ, URZ ;  /* 0x000000ff05077290 */ /* 0x000fe4000fffe1ff */
[----:B------:R-:W-:Y:S01]  /*0190*/  UISETP.GE.U32.AND UP1, UPT, UR9, 0x7, UPT ;  /* 0x000000070900788c */ /* 0x000fe2000bf26070 */
[----:B-1----:R-:W-:-:S10]  /*01a0*/  UMOV UR4, UR6 ;  /* 0x0000000600047c82 */ /* 0x002fd40008000000 */
.L_x_4:
[----:B------:R-:W0:Y:S01]  /*01b0*/  LDCU UR15, c[0x0][0x3a0] ;  /* 0x00007400ff0f77ac */ /* 0x000e220008000800 */
[----:B------:R-:W-:Y:S02]  /*01c0*/  VIADDMNMX.U32 R4, R0, UR4, R5, PT ;  /* 0x0000000400047c46 */ /* 0x000fe4000b800005 */
[----:B------:R-:W-:Y:S01]  /*01d0*/  MOV R18, UR6 ;  /* 0x0000000600127c02 */ /* 0x000fe20008000f00 */
[----:B------:R-:W-:-:S04]  /*01e0*/  UIADD3 UR5, UPT, UPT, UR8, UR4, URZ ;  /* 0x0000000408057290 */ /* 0x000fc8000fffe0ff */
[----:B0-----:R-:W-:Y:S01]  /*01f0*/  UIMAD UR14, UR5, UR15, UR8 ;  /* 0x0000000f050e72a4 */ /* 0x001fe2000f8e0208 */
[----:B------:R-:W-:Y:S11]  /*0200*/  BRA.U !UP1, `(.L_x_0) ;  /* 0x00000005097c7547 */ /* 0x000ff6000b800000 */
[----:B------:R-:W0:Y:S01]  /*0210*/  LDC.64 R12, c[0x0][0x398] ;  /* 0x0000e600ff0c7b82 */ /* 0x000e220000000a00 */
[----:B------:R-:W-:Y:S02]  /*0220*/  UIADD3 UR9, UPT, UPT, -UR8, 0x3, URZ ;  /* 0x0000000308097890 */ /* 0x000fe4000fffe1ff */
[----:B------:R-:W-:Y:S01]  /*0230*/  VIADD R7, R3, -UR8 ;  /* 0x8000000803077c36 */ /* 0x000fe20008000000 */
[----:B------:R-:W-:Y:S01]  /*0240*/  UIMAD UR5, UR5, UR15, 0x3 ;  /* 0x00000003050574a4 */ /* 0x000fe2000f8e020f */
[----:B------:R-:W1:Y:S02]  /*0250*/  LDCU UR16, c[0x0][0x390] ;  /* 0x00007200ff1077ac */ /* 0x000e640008000800 */
[----:B------:R-:W-:-:S03]  /*0260*/  MOV R8, UR9 ;  /* 0x0000000900087c02 */ /* 0x000fc60008000f00 */
[----:B------:R-:W-:Y:S01]  /*0270*/  IMAD.U32 R6, RZ, RZ, UR5 ;  /* 0x00000005ff067e24 */ /* 0x000fe2000f8e00ff */
[----:B------:R-:W2:Y:S01]  /*0280*/  LDCU.64 UR12, c[0x0][0x380] ;  /* 0x00007000ff0c77ac */ /* 0x000ea20008000a00 */
[----:B------:R-:W-:-:S05]  /*0290*/  UMOV UR5, UR7 ;  /* 0x0000000700057c82 */ /* 0x000fca0008000000 */
.L_x_1:
[----:B------:R-:W-:Y:S02]  /*02a0*/  VIMNMX.U32 R9, PT, PT, R2, R7, PT ;  /* 0x0000000702097248 */ /* 0x000fe40003fe0000 */
[----:B------:R-:W-:-:S03]  /*02b0*/  IADD3 R11, PT, PT, R6, -0x3, RZ ;  /* 0xfffffffd060b7810 */ /* 0x000fc60007ffe0ff */
[----:B-1----:R-:W-:Y:S02]  /*02c0*/  IMAD R9, R4, UR16, R9 ;  /* 0x0000001004097c24 */ /* 0x002fe4000f8e0209 */
[----:B0-----:R-:W-:-:S03]  /*02d0*/  IMAD.WIDE.U32 R10, R11, 0x4, R12 ;  /* 0x000000040b0a7825 */ /* 0x001fc600078e000c */
[----:B--2---:R-:W-:Y:S02]  /*02e0*/  IADD3 R16, P0, PT, R9, UR12, RZ ;  /* 0x0000000c09107c10 */ /* 0x004fe4000ff1e0ff */
[----:B------:R-:W2:Y:S03]  /*02f0*/  LDG.E R9, desc[UR10][R10.64] ;  /* 0x0000000a0a097981 */ /* 0x000ea6000c1e1900 */
[----:B------:R-:W-:-:S05]  /*0300*/  IMAD.X R17, RZ, RZ, UR13, P0 ;  /* 0x0000000dff117e24 */ /* 0x000fca00080e06ff */
[----:B------:R0:W3:Y:S01]  /*0310*/  LDG.E.U8 R21, desc[UR10][R16.64] ;  /* 0x0000000a10157981 */ /* 0x0000e2000c1e1100 */
[C-C-:B------:R-:W-:Y:S02]  /*0320*/  VIADDMNMX.U32 R23, R7.reuse, 0x1, R2.reuse, PT ;  /* 0x0000000107177846 */ /* 0x140fe40003800002 */
[----:B------:R-:W-:-:S03]  /*0330*/  VIADDMNMX.U32 R27, R7, 0x2, R2, PT ;  /* 0x00000002071b7846 */ /* 0x000fc60003800002 */
[----:B------:R-:W-:Y:S01]  /*0340*/  IMAD R23, R4, UR16, R23 ;  /* 0x0000001004177c24 */ /* 0x000fe2000f8e0217 */
[----:B------:R-:W-:Y:S01]  /*0350*/  IADD3 R15, PT, PT, R6, -0x2, RZ ;  /* 0xfffffffe060f7810 */ /* 0x000fe20007ffe0ff */
[----:B------:R-:W-:-:S03]  /*0360*/  IMAD R27, R4, UR16, R27 ;  /* 0x00000010041b7c24 */ /* 0x000fc6000f8e021b */
[----:B0-----:R-:W-:Y:S02]  /*0370*/  IADD3 R16, P1, PT, R23, UR12, RZ ;  /* 0x0000000c17107c10 */ /* 0x001fe4000ff3e0ff */
[----:B------:R-:W-:Y:S01]  /*0380*/  VIADDMNMX.U32 R23, R7, 0x4, R2, PT ;  /* 0x0000000407177846 */ /* 0x000fe20003800002 */
[----:B------:R-:W-:Y:S01]  /*0390*/  IMAD.WIDE.U32 R14, R15, 0x4, R12 ;  /* 0x000000040f0e7825 */ /* 0x000fe200078e000c */
[----:B------:R-:W-:Y:S02]  /*03a0*/  VIADDMNMX.U32 R17, R7, 0x3, R2, PT ;  /* 0x0000000307117846 */ /* 0x000fe40003800002 */
[----:B------:R-:W-:Y:S01]  /*03b0*/  IADD3 R28, P0, PT, R27, UR12, RZ ;  /* 0x0000000c1b1c7c10 */ /* 0x000fe2000ff1e0ff */
[----:B------:R-:W-:Y:S01]  /*03c0*/  VIADD R29, R6, 0xffffffff ;  /* 0xffffffff061d7836 */ /* 0x000fe20000000000 */
[----:B------:R0:W4:Y:S01]  /*03d0*/  LDG.E R24, desc[UR10][R14.64] ;  /* 0x0000000a0e187981 */ /* 0x000122000c1e1900 */
[----:B------:R-:W-:Y:S02]  /*03e0*/  IMAD R23, R4, UR16, R23 ;  /* 0x0000001004177c24 */ /* 0x000fe4000f8e0217 */
[----:B------:R-:W-:-:S04]  /*03f0*/  IMAD.WIDE.U32 R10, R29, 0x4, R12 ;  /* 0x000000041d0a7825 */ /* 0x000fc800078e000c */
[----:B------:R-:W-:Y:S01]  /*0400*/  IMAD R20, R4, UR16, R17 ;  /* 0x0000001004147c24 */ /* 0x000fe2000f8e0211 */
[----:B------:R-:W-:Y:S01]  /*0410*/  IADD3.X R17, PT, PT, RZ, UR13, RZ, P1, !PT ;  /* 0x0000000dff117c10 */ /* 0x000fe20008ffe4ff */
[----:B------:R-:W-:Y:S01]  /*0420*/  IMAD.X R29, RZ, RZ, UR13, P0 ;  /* 0x0000000dff1d7e24 */ /* 0x000fe200080e06ff */
[----:B0-----:R-:W-:Y:S01]  /*0430*/  IADD3 R14, P0, PT, R23, UR12, RZ ;  /* 0x0000000c170e7c10 */ /* 0x001fe2000ff1e0ff */
[----:B------:R-:W-:Y:S01]  /*0440*/  IMAD.WIDE.U32 R18, R6, 0x4, R12 ;  /* 0x0000000406127825 */ /* 0x000fe200078e000c */
[C-C-:B------:R-:W-:Y:S01]  /*0450*/  VIADDMNMX.U32 R23, R7.reuse, 0x6, R2.reuse, PT ;  /* 0x0000000607177846 */ /* 0x140fe20003800002 */
[----:B------:R-:W5:Y:S04]  /*0460*/  LDG.E R27, desc[UR10][R10.64] ;  /* 0x0000000a0a1b7981 */ /* 0x000f68000c1e1900 */
[----:B------:R0:W5:Y:S01]  /*0470*/  LDG.E R25, desc[UR10][R18.64] ;  /* 0x0000000a12197981 */ /* 0x000162000c1e1900 */
[----:B------:R-:W-:-:S03]  /*0480*/  VIADDMNMX.U32 R15, R7, 0x5, R2, PT ;  /* 0x00000005070f7846 */ /* 0x000fc60003800002 */
[----:B------:R-:W4:Y:S04]  /*0490*/  LDG.E.U8 R26, desc[UR10][R28.64] ;  /* 0x0000000a1c1a7981 */ /* 0x000f28000c1e1100 */
[----:B------:R1:W5:Y:S01]  /*04a0*/  LDG.E.U8 R10, desc[UR10][R16.64] ;  /* 0x0000000a100a7981 */ /* 0x000362000c1e1100 */
[----:B0-----:R-:W-:-:S04]  /*04b0*/  IADD3 R18, P1, PT, R20, UR12, RZ ;  /* 0x0000000c14127c10 */ /* 0x001fc8000ff3e0ff */
[----:B------:R-:W-:Y:S01]  /*04c0*/  IADD3.X R19, PT, PT, RZ, UR13, RZ, P1, !PT ;  /* 0x0000000dff137c10 */ /* 0x000fe20008ffe4ff */
[----:B-1----:R-:W-:-:S04]  /*04d0*/  IMAD R16, R4, UR16, R23 ;  /* 0x0000001004107c24 */ /* 0x002fc8000f8e0217 */
[----:B------:R0:W4:Y:S01]  /*04e0*/  LDG.E.U8 R11, desc[UR10][R18.64] ;  /* 0x0000000a120b7981 */ /* 0x000122000c1e1100 */
[----:B------:R-:W-:Y:S01]  /*04f0*/  IADD3 R16, P1, PT, R16, UR12, RZ ;  /* 0x0000000c10107c10 */ /* 0x000fe2000ff3e0ff */
[----:B------:R-:W-:Y:S02]  /*0500*/  IMAD R20, R4, UR16, R15 ;  /* 0x0000001004147c24 */ /* 0x000fe4000f8e020f */
[----:B------:R-:W-:Y:S02]  /*0510*/  IMAD.X R15, RZ, RZ, UR13, P0 ;  /* 0x0000000dff0f7e24 */ /* 0x000fe400080e06ff */
[----:B------:R-:W-:Y:S01]  /*0520*/  VIADD R29, R6, 0x1 ;  /* 0x00000001061d7836 */ /* 0x000fe20000000000 */
[----:B------:R-:W-:Y:S01]  /*0530*/  IADD3 R20, P0, PT, R20, UR12, RZ ;  /* 0x0000000c14147c10 */ /* 0x000fe2000ff1e0ff */
[----:B0-----:R-:W-:Y:S01]  /*0540*/  VIADD R19, R6, 0x2 ;  /* 0x0000000206137836 */ /* 0x001fe20000000000 */
[----:B------:R0:W4:Y:S03]  /*0550*/  LDG.E.U8 R23, desc[UR10][R14.64] ;  /* 0x0000000a0e177981 */ /* 0x000126000c1e1100 */
[----:B------:R-:W-:-:S06]  /*0560*/  IMAD.WIDE.U32 R18, R19, 0x4, R12 ;  /* 0x0000000413127825 */ /* 0x000fcc00078e000c */
[----:B------:R-:W4:Y:S01]  /*0570*/  LDG.E R18, desc[UR10][R18.64] ;  /* 0x0000000a12127981 */ /* 0x000f22000c1e1900 */
[----:B0-----:R-:W-:-:S05]  /*0580*/  IMAD.WIDE.U32 R14, R29, 0x4, R12 ;  /* 0x000000041d0e7825 */ /* 0x001fca00078e000c */
[----:B------:R-:W4:Y:S01]  /*0590*/  LDG.E R29, desc[UR10][R14.64] ;  /* 0x0000000a0e1d7981 */ /* 0x000f22000c1e1900 */
[----:B---3--:R-:W-:-:S05]  /*05a0*/  I2FP.F32.U32 R17, R21 ;  /* 0x0000001500117245 */ /* 0x008fca0000201000 */
[----:B--2---:R-:W-:Y:S01]  /*05b0*/  FFMA R9, R9, R17, R22 ;  /* 0x0000001109097223 */ /* 0x004fe20000000016 */
[----:B------:R-:W-:-:S05]  /*05c0*/  IADD3.X R17, PT, PT, RZ, UR13, RZ, P1, !PT ;  /* 0x0000000dff117c10 */ /* 0x000fca0008ffe4ff */
[----:B------:R0:W2:Y:S01]  /*05d0*/  LDG.E.U8 R28, desc[UR10][R16.64] ;  /* 0x0000000a101c7981 */ /* 0x0000a2000c1e1100 */
[----:B------:R-:W-:-:S05]  /*05e0*/  IADD3.X R21, PT, PT, RZ, UR13, RZ, P0, !PT ;  /* 0x0000000dff157c10 */ /* 0x000fca00087fe4ff */
[----:B------:R1:W3:Y:S01]  /*05f0*/  LDG.E.U8 R22, desc[UR10][R20.64] ;  /* 0x0000000a14167981 */ /* 0x0002e2000c1e1100 */
[----:B0-----:R-:W-:Y:S02]  /*0600*/  VIADDMNMX.U32 R16, R7, 0x7, R2, PT ;  /* 0x0000000707107846 */ /* 0x001fe40003800002 */
[----:B------:R-:W-:-:S03]  /*0610*/  IADD3 R17, PT, PT, R6, 0x3, RZ ;  /* 0x0000000306117810 */ /* 0x000fc60007ffe0ff */
[----:B------:R-:W-:Y:S02]  /*0620*/  IMAD R16, R4, UR16, R16 ;  /* 0x0000001004107c24 */ /* 0x000fe4000f8e0210 */
[----:B------:R-:W-:-:S03]  /*0630*/  IMAD.WIDE.U32 R14, R17, 0x4, R12 ;  /* 0x00000004110e7825 */ /* 0x000fc600078e000c */
[----:B------:R-:W-:Y:S01]  /*0640*/  IADD3 R16, P0, PT, R16, UR12, RZ ;  /* 0x0000000c10107c10 */ /* 0x000fe2000ff1e0ff */
[----:B-1----:R-:W-:Y:S02]  /*0650*/  VIADD R21, R6, 0x4 ;  /* 0x0000000406157836 */ /* 0x002fe40000000000 */
[----:B------:R-:W3:Y:S01]  /*0660*/  LDG.E R14, desc[UR10][R14.64] ;  /* 0x0000000a0e0e7981 */ /* 0x000ee2000c1e1900 */
[----:B------:R-:W-:Y:S01]  /*0670*/  IADD3.X R17, PT, PT, RZ, UR13, RZ, P0, !PT ;  /* 0x0000000dff117c10 */ /* 0x000fe200087fe4ff */
[----:B------:R-:W-:-:S04]  /*0680*/  IMAD.WIDE.U32 R20, R21, 0x4, R12 ;  /* 0x0000000415147825 */ /* 0x000fc800078e000c */
[----:B------:R-:W3:Y:S04]  /*0690*/  LDG.E.U8 R16, desc[UR10][R16.64] ;  /* 0x0000000a10107981 */ /* 0x000ee8000c1e1100 */
[----:B------:R-:W3:Y:S01]  /*06a0*/  LDG.E R20, desc[UR10][R20.64] ;  /* 0x0000000a14147981 */ /* 0x000ee2000c1e1900 */
[----:B-----5:R-:W-:Y:S02]  /*06b0*/  I2FP.F32.U32 R10, R10 ;  /* 0x0000000a000a7245 */ /* 0x020fe40000201000 */
[----:B----4-:R-:W-:-:S03]  /*06c0*/  I2FP.F32.U32 R26, R26 ;  /* 0x0000001a001a7245 */ /* 0x010fc60000201000 */
[----:B------:R-:W-:-:S04]  /*06d0*/  FFMA R10, R24, R10, R9 ;  /* 0x0000000a180a7223 */ /* 0x000fc80000000009 */
[----:B------:R-:W-:Y:S01]  /*06e0*/  FFMA R10, R27, R26, R10 ;  /* 0x0000001a1b0a7223 */ /* 0x000fe2000000000a */
[----:B------:R-:W-:Y:S01]  /*06f0*/  I2FP.F32.U32 R11, R11 ;  /* 0x0000000b000b7245 */ /* 0x000fe20000201000 */
[----:B------:R-:W-:-:S04]  /*0700*/  UIADD3 UR5, UPT, UPT, UR5, 0x8, URZ ;  /* 0x0000000805057890 */ /* 0x000fc8000fffe0ff */
[----:B------:R-:W-:Y:S01]  /*0710*/  FFMA R10, R25, R11, R10 ;  /* 0x0000000b190a7223 */ /* 0x000fe2000000000a */
[----:B------:R-:W-:Y:S01]  /*0720*/  UISETP.NE.AND UP2, UPT, UR5, URZ, UPT ;  /* 0x000000ff0500728c */ /* 0x000fe2000bf45270 */
[----:B------:R-:W-:Y:S01]  /*0730*/  I2FP.F32.U32 R23, R23 ;  /* 0x0000001700177245 */ /* 0x000fe20000201000 */
[----:B------:R-:W-:Y:S01]  /*0740*/  VIADD R8, R8, 0x8 ;  /* 0x0000000808087836 */ /* 0x000fe20000000000 */
[----:B------:R-:W-:Y:S01]  /*0750*/  IADD3 R7, PT, PT, R7, 0x8, RZ ;  /* 0x0000000807077810 */ /* 0x000fe20007ffe0ff */
[----:B------:R-:W-:Y:S02]  /*0760*/  VIADD R6, R6, 0x8 ;  /* 0x0000000806067836 */ /* 0x000fe40000000000 */
[----:B------:R-:W-:Y:S01]  /*0770*/  FFMA R23, R29, R23, R10 ;  /* 0x000000171d177223 */ /* 0x000fe2000000000a */
[----:B--2---:R-:W-:Y:S02]  /*0780*/  I2FP.F32.U32 R28, R28 ;  /* 0x0000001c001c7245 */ /* 0x004fe40000201000 */
[----:B---3--:R-:W-:-:S05]  /*0790*/  I2FP.F32.U32 R22, R22 ;  /* 0x0000001600167245 */ /* 0x008fca0000201000 */
[----:B------:R-:W-:-:S04]  /*07a0*/  FFMA R23, R18, R22, R23 ;  /* 0x0000001612177223 */ /* 0x000fc80000000017 */
[----:B------:R-:W-:Y:S01]  /*07b0*/  FFMA R23, R14, R28, R23 ;  /* 0x0000001c0e177223 */ /* 0x000fe20000000017 */
[----:B------:R-:W-:-:S05]  /*07c0*/  I2FP.F32.U32 R16, R16 ;  /* 0x0000001000107245 */ /* 0x000fca0000201000 */
[----:B------:R-:W-:Y:S01]  /*07d0*/  FFMA R22, R20, R16, R23 ;  /* 0x0000001014167223 */ /* 0x000fe20000000017 */
[----:B------:R-:W-:Y:S06]  /*07e0*/  BRA.U UP2, `(.L_x_1) ;  /* 0xfffffff902ac7547 */ /* 0x000fec000b83ffff */
[----:B------:R-:W-:-:S07]  /*07f0*/  IADD3 R18, PT, PT, R8, -0x3, RZ ;  /* 0xfffffffd08127810 */ /* 0x000fce0007ffe0ff */
.L_x_0:
[----:B------:R-:W-:Y:S01]  /*0800*/  ULOP3.LUT UP2, URZ, UR15, 0x2, URZ, 0xc0, !UPT ;  /* 0x000000020fff7892 */ /* 0x000fe2000f84c0ff */
[----:B------:R-:W-:Y:S10]  /*0810*/  BRA.U !UP0, `(.L_x_2) ;  /* 0x0000000108b47547 */ /* 0x000ff4000b800000 */
[----:B------:R-:W0:Y:S01]  /*0820*/  LDCU UR5, c[0x0][0x390] ;  /* 0x00007200ff0577ac */ /* 0x000e220008000800 */
[----:B------:R-:W-:Y:S01]  /*0830*/  IMAD.IADD R9, R3, 0x1, R18 ;  /* 0x0000000103097824 */ /* 0x000fe200078e0212 */
[----:B------:R-:W1:Y:S01]  /*0840*/  LDC.64 R6, c[0x0][0x398] ;  /* 0x0000e600ff067b82 */ /* 0x000e620000000a00 */
[----:B------:R-:W-:Y:S01]  /*0850*/  VIADD R17, R18, UR14 ;  /* 0x0000000e12117c36 */ /* 0x000fe20008000000 */
[----:B------:R-:W2:Y:S02]  /*0860*/  LDCU.64 UR12, c[0x0][0x380] ;  /* 0x00007000ff0c77ac */ /* 0x000ea40008000a00 */
[----:B------:R-:W-:Y:S02]  /*0870*/  VIMNMX.U32 R11, PT, PT, R2, R9, PT ;  /* 0x00000009020b7248 */ /* 0x000fe40003fe0000 */
[----:B------:R-:W-:-:S03]  /*0880*/  VIADDMNMX.U32 R13, R9, 0x1, R2, PT ;  /* 0x00000001090d7846 */ /* 0x000fc60003800002 */
[C---:B0-----:R-:W-:Y:S02]  /*0890*/  IMAD R11, R4.reuse, UR5, R11 ;  /* 0x00000005040b7c24 */ /* 0x041fe4000f8e020b */
[----:B------:R-:W-:-:S03]  /*08a0*/  IMAD R13, R4, UR5, R13 ;  /* 0x00000005040d7c24 */ /* 0x000fc6000f8e020d */
[----:B--2---:R-:W-:Y:S02]  /*08b0*/  IADD3 R14, P0, PT, R11, UR12, RZ ;  /* 0x0000000c0b0e7c10 */ /* 0x004fe4000ff1e0ff */
[C-C-:B------:R-:W-:Y:S02]  /*08c0*/  VIADDMNMX.U32 R11, R9.reuse, 0x2, R2.reuse, PT ;  /* 0x00000002090b7846 */ /* 0x140fe40003800002 */
[----:B------:R-:W-:Y:S02]  /*08d0*/  VIADDMNMX.U32 R9, R9, 0x3, R2, PT ;  /* 0x0000000309097846 */ /* 0x000fe40003800002 */
[----:B------:R-:W-:Y:S01]  /*08e0*/  IADD3 R20, P1, PT, R13, UR12, RZ ;  /* 0x0000000c0d147c10 */ /* 0x000fe2000ff3e0ff */
[C---:B------:R-:W-:Y:S01]  /*08f0*/  IMAD R11, R4.reuse, UR5, R11 ;  /* 0x00000005040b7c24 */ /* 0x040fe2000f8e020b */
[----:B------:R-:W-:Y:S01]  /*0900*/  IADD3.X R15, PT, PT, RZ, UR13, RZ, P0, !PT ;  /* 0x0000000dff0f7c10 */ /* 0x000fe200087fe4ff */
[----:B------:R-:W-:Y:S01]  /*0910*/  IMAD R9, R4, UR5, R9 ;  /* 0x0000000504097c24 */ /* 0x000fe2000f8e0209 */
[----:B------:R-:W-:Y:S01]  /*0920*/  IADD3.X R21, PT, PT, RZ, UR13, RZ, P1, !PT ;  /* 0x0000000dff157c10 */ /* 0x000fe20008ffe4ff */
[----:B-1----:R-:W-:Y:S01]  /*0930*/  IMAD.WIDE.U32 R12, R17, 0x4, R6 ;  /* 0x00000004110c7825 */ /* 0x002fe200078e0006 */
[----:B------:R-:W-:Y:S01]  /*0940*/  IADD3 R8, P0, PT, R11, UR12, RZ ;  /* 0x0000000c0b087c10 */ /* 0x000fe2000ff1e0ff */
[----:B------:R0:W2:Y:S02]  /*0950*/  LDG.E.U8 R19, desc[UR10][R14.64] ;  /* 0x0000000a0e137981 */ /* 0x0000a4000c1e1100 */
[----:B------:R-:W-:Y:S01]  /*0960*/  VIADD R23, R17, 0x1 ;  /* 0x0000000111177836 */ /* 0x000fe20000000000 */
[----:B------:R-:W-:Y:S01]  /*0970*/  IADD3 R10, P1, PT, R9, UR12, RZ ;  /* 0x0000000c090a7c10 */ /* 0x000fe2000ff3e0ff */
[----:B------:R-:W3:Y:S01]  /*0980*/  LDG.E.U8 R20, desc[UR10][R20.64] ;  /* 0x0000000a14147981 */ /* 0x000ee2000c1e1100 */
[----:B------:R-:W-:-:S02]  /*0990*/  IADD3 R25, PT, PT, R17, 0x2, RZ ;  /* 0x0000000211197810 */ /* 0x000fc40007ffe0ff */
[----:B------:R-:W-:Y:S01]  /*09a0*/  IADD3.X R9, PT, PT, RZ, UR13, RZ, P0, !PT ;  /* 0x0000000dff097c10 */ /* 0x000fe200087fe4ff */
[----:B------:R-:W4:Y:S01]  /*09b0*/  LDG.E R13, desc[UR10][R12.64] ;  /* 0x0000000a0c0d7981 */ /* 0x000f22000c1e1900 */
[----:B------:R-:W-:Y:S02]  /*09c0*/  IMAD.X R11, RZ, RZ, UR13, P1 ;  /* 0x0000000dff0b7e24 */ /* 0x000fe400088e06ff */
[--C-:B0-----:R-:W-:Y:S01]  /*09d0*/  IMAD.WIDE.U32 R14, R23, 0x4, R6.reuse ;  /* 0x00000004170e7825 */ /* 0x101fe200078e0006 */
[----:B------:R-:W5:Y:S03]  /*09e0*/  LDG.E.U8 R8, desc[UR10][R8.64] ;  /* 0x0000000a08087981 */ /* 0x000f66000c1e1100 */
[----:B------:R-:W-:Y:S01]  /*09f0*/  VIADD R23, R17, 0x3 ;  /* 0x0000000311177836 */ /* 0x000fe20000000000 */
[----:B------:R-:W5:Y:S01]  /*0a00*/  LDG.E.U8 R10, desc[UR10][R10.64] ;  /* 0x0000000a0a0a7981 */ /* 0x000f62000c1e1100 */
[----:B------:R-:W-:-:S03]  /*0a10*/  IMAD.WIDE.U32 R16, R25, 0x4, R6 ;  /* 0x0000000419107825 */ /* 0x000fc600078e0006 */
[----:B------:R-:W5:Y:S01]  /*0a20*/  LDG.E R14, desc[UR10][R14.64] ;  /* 0x0000000a0e0e7981 */ /* 0x000f62000c1e1900 */
[----:B------:R-:W-:-:S03]  /*0a30*/  IMAD.WIDE.U32 R6, R23, 0x4, R6 ;  /* 0x0000000417067825 */ /* 0x000fc600078e0006 */
[----:B------:R-:W5:Y:S04]  /*0a40*/  LDG.E R16, desc[UR10][R16.64] ;  /* 0x0000000a10107981 */ /* 0x000f68000c1e1900 */
[----:B------:R-:W5:Y:S01]  /*0a50*/  LDG.E R7, desc[UR10][R6.64] ;  /* 0x0000000a06077981 */ /* 0x000f62000c1e1900 */
[----:B------:R-:W-:Y:S02]  /*0a60*/  IADD3 R18, PT, PT, R18, 0x4, RZ ;  /* 0x0000000412127810 */ /* 0x000fe40007ffe0ff */
[----:B--2---:R-:W-:Y:S02]  /*0a70*/  I2FP.F32.U32 R19, R19 ;  /* 0x0000001300137245 */ /* 0x004fe40000201000 */
[----:B---3--:R-:W-:-:S03]  /*0a80*/  I2FP.F32.U32 R20, R20 ;  /* 0x0000001400147245 */ /* 0x008fc60000201000 */
[----:B----4-:R-:W-:Y:S01]  /*0a90*/  FFMA R13, R13, R19, R22 ;  /* 0x000000130d0d7223 */ /* 0x010fe20000000016 */
[----:B-----5:R-:W-:Y:S02]  /*0aa0*/  I2FP.F32.U32 R8, R8 ;  /* 0x0000000800087245 */ /* 0x020fe40000201000 */
[----:B------:R-:W-:Y:S01]  /*0ab0*/  I2FP.F32.U32 R22, R10 ;  /* 0x0000000a00167245 */ /* 0x000fe20000201000 */
[----:B------:R-:W-:-:S04]  /*0ac0*/  FFMA R13, R14, R20, R13 ;  /* 0x000000140e0d7223 */ /* 0x000fc8000000000d */
[----:B------:R-:W-:-:S04]  /*0ad0*/  FFMA R8, R16, R8, R13 ;  /* 0x0000000810087223 */ /* 0x000fc8000000000d */
[----:B------:R-:W-:-:S07]  /*0ae0*/  FFMA R22, R7, R22, R8 ;  /* 0x0000001607167223 */ /* 0x000fce0000000008 */
.L_x_2:
[----:B------:R-:W-:Y:S05]  /*0af0*/  BRA.U !UP2, `(.L_x_3) ;  /* 0x000000010a647547 */ /* 0x000fea000b800000 */
[----:B------:R-:W0:Y:S01]  /*0b00*/  LDCU UR5, c[0x0][0x390] ;  /* 0x00007200ff0577ac */ /* 0x000e220008000800 */
[----:B------:R-:W1:Y:S01]  /*0b10*/  LDC.64 R6, c[0x0][0x398] ;  /* 0x0000e600ff067b82 */ /* 0x000e620000000a00 */
[----:B------:R-:W-:Y:S01]  /*0b20*/  IMAD.IADD R9, R3, 0x1, R18 ;  /* 0x0000000103097824 */ /* 0x000fe200078e0212 */
[----:B------:R-:W2:Y:S04]  /*0b30*/  LDCU.64 UR12, c[0x0][0x380] ;  /* 0x00007000ff0c77ac */ /* 0x000ea80008000a00 */
[----:B------:R-:W-:Y:S02]  /*0b40*/  VIMNMX.U32 R11, PT, PT, R2, R9, PT ;  /* 0x00000009020b7248 */ /* 0x000fe40003fe0000 */
[----:B------:R-:W-:-:S03]  /*0b50*/  VIADDMNMX.U32 R9, R9, 0x1, R2, PT ;  /* 0x0000000109097846 */ /* 0x000fc60003800002 */
[C---:B0-----:R-:W-:Y:S02]  /*0b60*/  IMAD R11, R4.reuse, UR5, R11 ;  /* 0x00000005040b7c24 */ /* 0x041fe4000f8e020b */
[----:B------:R-:W-:-:S03]  /*0b70*/  IMAD R9, R4, UR5, R9 ;  /* 0x0000000504097c24 */ /* 0x000fc6000f8e0209 */
[----:B--2---:R-:W-:Y:S02]  /*0b80*/  IADD3 R10, P0, PT, R11, UR12, RZ ;  /* 0x0000000c0b0a7c10 */ /* 0x004fe4000ff1e0ff */
[----:B------:R-:W-:Y:S01]  /*0b90*/  IADD3 R12, P1, PT, R9, UR12, RZ ;  /* 0x0000000c090c7c10 */ /* 0x000fe2000ff3e0ff */
[C---:B------:R-:W-:Y:S01]  /*0ba0*/  VIADD R9, R18.reuse, UR14 ;  /* 0x0000000e12097c36 */ /* 0x040fe20008000000 */
[----:B------:R-:W-:Y:S02]  /*0bb0*/  IADD3.X R11, PT, PT, RZ, UR13, RZ, P0, !PT ;  /* 0x0000000dff0b7c10 */ /* 0x000fe400087fe4ff */
[----:B------:R-:W-:Y:S01]  /*0bc0*/  IADD3.X R13, PT, PT, RZ, UR13, RZ, P1, !PT ;  /* 0x0000000dff0d7c10 */ /* 0x000fe20008ffe4ff */
[C---:B------:R-:W-:Y:S02]  /*0bd0*/  VIADD R15, R9.reuse, 0x1 ;  /* 0x00000001090f7836 */ /* 0x040fe40000000000 */
[--C-:B-1----:R-:W-:Y:S01]  /*0be0*/  IMAD.WIDE.U32 R8, R9, 0x4, R6.reuse ;  /* 0x0000000409087825 */ /* 0x102fe200078e0006 */
[----:B------:R-:W2:Y:S03]  /*0bf0*/  LDG.E.U8 R10, desc[UR10][R10.64] ;  /* 0x0000000a0a0a7981 */ /* 0x000ea6000c1e1100 */
[----:B------:R-:W-:Y:S01]  /*0c00*/  IMAD.WIDE.U32 R6, R15, 0x4, R6 ;  /* 0x000000040f067825 */ /* 0x000fe200078e0006 */
[----:B------:R-:W3:Y:S04]  /*0c10*/  LDG.E.U8 R12, desc[UR10][R12.64] ;  /* 0x0000000a0c0c7981 */ /* 0x000ee8000c1e1100 */
[----:B------:R-:W4:Y:S04]  /*0c20*/  LDG.E R9, desc[UR10][R8.64] ;  /* 0x0000000a08097981 */ /* 0x000f28000c1e1900 */
[----:B------:R-:W5:Y:S01]  /*0c30*/  LDG.E R7, desc[UR10][R6.64] ;  /* 0x0000000a06077981 */ /* 0x000f62000c1e1900 */
[----:B------:R-:W-:-:S02]  /*0c40*/  IADD3 R18, PT, PT, R18, 0x2, RZ ;  /* 0x0000000212127810 */ /* 0x000fc40007ffe0ff */
[----:B--2---:R-:W-:Y:S02]  /*0c50*/  I2FP.F32.U32 R14, R10 ;  /* 0x0000000a000e7245 */ /* 0x004fe40000201000 */
[----:B---3--:R-:W-:-:S03]  /*0c60*/  I2FP.F32.U32 R15, R12 ;  /* 0x0000000c000f7245 */ /* 0x008fc60000201000 */
[----:B----4-:R-:W-:-:S04]  /*0c70*/  FFMA R14, R9, R14, R22 ;  /* 0x0000000e090e7223 */ /* 0x010fc80000000016 */
[----:B-----5:R-:W-:-:S07]  /*0c80*/  FFMA R22, R7, R15, R14 ;  /* 0x0000000f07167223 */ /* 0x020fce000000000e */
.L_x_3:
[----:B------:R-:W0:Y:S01]  /*0c90*/  LDCU UR9, c[0x0][0x390] ;  /* 0x00007200ff0977ac */ /* 0x000e220008000800 */
[----:B------:R-:W1:Y:S01]  /*0ca0*/  LDC.64 R6, c[0x0][0x398] ;  /* 0x0000e600ff067b82 */ /* 0x000e620000000a00 */
[C---:B------:R-:W-:Y:S01]  /*0cb0*/  VIADDMNMX.U32 R9, R18.reuse, R3, R2, PT ;  /* 0x0000000312097246 */ /* 0x040fe20003800002 */
[----:B------:R-:W-:Y:S01]  /*0cc0*/  VIADD R11, R18, UR14 ;  /* 0x0000000e120b7c36 */ /* 0x000fe20008000000 */
[----:B------:R-:W2:Y:S03]  /*0cd0*/  LDCU.64 UR12, c[0x0][0x380] ;  /* 0x00007000ff0c77ac */ /* 0x000ea60008000a00 */
[----:B0-----:R-:W-:-:S05]  /*0ce0*/  IMAD R9, R4, UR9, R9 ;  /* 0x0000000904097c24 */ /* 0x001fca000f8e0209 */
[----:B--2---:R-:W-:Y:S01]  /*0cf0*/  IADD3 R8, P0, PT, R9, UR12, RZ ;  /* 0x0000000c09087c10 */ /* 0x004fe2000ff1e0ff */
[----:B-1----:R-:W-:-:S03]  /*0d00*/  IMAD.WIDE.U32 R6, R11, 0x4, R6 ;  /* 0x000000040b067825 */ /* 0x002fc600078e0006 */
[----:B------:R-:W-:-:S03]  /*0d10*/  IADD3.X R9, PT, PT, RZ, UR13, RZ, P0, !PT ;  /* 0x0000000dff097c10 */ /* 0x000fc600087fe4ff */
[----:B------:R-:W2:Y:S04]  /*0d20*/  LDG.E R7, desc[UR10][R6.64] ;  /* 0x0000000a06077981 */ /* 0x000ea8000c1e1900 */
[----:B------:R-:W3:Y:S01]  /*0d30*/  LDG.E.U8 R8, desc[UR10][R8.64] ;  /* 0x0000000a08087981 */ /* 0x000ee2000c1e1100 */
[----:B------:R-:W-:Y:S02]  /*0d40*/  UISETP.NE.AND UP2, UPT, UR4, UR8, UPT ;  /* 0x000000080400728c */ /* 0x000fe4000bf45270 */
[----:B------:R-:W-:-:S07]  /*0d50*/  UIADD3 UR5, UPT, UPT, UR4, 0x1, URZ ;  /* 0x0000000104057890 */ /* 0x000fce000fffe0ff */
[----:B------:R-:W-:Y:S01]  /*0d60*/  UMOV UR4, UR5 ;  /* 0x0000000500047c82 */ /* 0x000fe20008000000 */
[----:B---3--:R-:W-:-:S05]  /*0d70*/  I2FP.F32.U32 R4, R8 ;  /* 0x0000000800047245 */ /* 0x008fca0000201000 */
[----:B--2---:R-:W-:Y:S01]  /*0d80*/  FFMA R22, R7, R4, R22 ;  /* 0x0000000407167223 */ /* 0x004fe20000000016 */
[----:B------:R-:W-:Y:S06]  /*0d90*/  BRA.U UP2, `(.L_x_4) ;  /* 0xfffffff502047547 */ /* 0x000fec000b83ffff */
[----:B------:R-:W0:Y:S01]  /*0da0*/  LDCU.64 UR4, c[0x0][0x388] ;  /* 0x00007100ff0477ac */ /* 0x000e220008000a00 */
[----:B------:R-:W-:Y:S01]  /*0db0*/  IMAD R3, R0, UR9, R3 ;  /* 0x0000000900037c24 */ /* 0x000fe2000f8e0203 */
[----:B------:R-:W1:Y:S04]  /*0dc0*/  F2I.U32.TRUNC.NTZ R5, R22 ;  /* 0x0000001600057305 */ /* 0x000e68000020f000 */
[----:B0-----:R-:W-:-:S05]  /*0dd0*/  IADD3 R2, P0, PT, R3, UR4, RZ ;  /* 0x0000000403027c10 */ /* 0x001fca000ff1e0ff */
[----:B------:R-:W-:-:S05]  /*0de0*/  IMAD.X R3, RZ, RZ, UR5, P0 ;  /* 0x00000005ff037e24 */ /* 0x000fca00080e06ff */
[----:B-1----:R-:W-:Y:S01]  /*0df0*/  STG.E.U8 desc[UR10][R2.64], R5 ;  /* 0x0000000502007986 */ /* 0x002fe2000c10110a */
[----:B------:R-:W-:Y:S05]  /*0e00*/  EXIT ;  /* 0x000000000000794d */ /* 0x000fea0003800000 */
.L_x_5:
[----:B------:R-:W-:-:S00]  /*0e10*/  BRA `(.L_x_5) ;  /* 0xfffffffc00fc7947 */ /* 0x000fc0000383ffff */
[----:B------:R-:W-:-:S00]  /*0e20*/  NOP ;  /* 0x0000000000007918 */ /* 0x000fc00000000000 */
        /* <DEDUP_REMOVED lines=13> */
.L_x_6:


//--------------------- .nv.shared.reserved.0     --------------------------
	.section	.nv.shared.reserved.0,"aw",@nobits
	.weak		__nv_reservedSMEM_offset_0_alias
	.size		__nv_reservedSMEM_offset_0_alias, 0, 64
	.other		__nv_reservedSMEM_offset_0_alias,@"STO_CUDA_RESERVED_SHARED STV_DEFAULT"
__nv_reservedSMEM_offset_0_alias:
	.zero		0
	.zero		64


//--------------------- .nv.constant0._Z12apply_filterPKhPhjjPKfj --------------------------
	.section	.nv.constant0._Z12apply_filterPKhPhjjPKfj,"a",@progbits
	.sectionflags	@""
	.align	4
.nv.constant0._Z12apply_filterPKhPhjjPKfj:
	.zero		932


//--------------------- SYMBOLS --------------------------

	.type		.nv.reservedSmem.offset0,@object
	.size		.nv.reservedSmem.offset0,0x4
